//
// Generated by NVIDIA NVVM Compiler
//
// Compiler Build ID: CL-36424714
// Cuda compilation tools, release 13.0, V13.0.88
// Based on NVVM 20.0.0
//

.version 9.0
.target sm_100
.address_size 64

	// .globl	_Z6vecAddPdS_S_i
.extern .func  (.param .b32 func_retval0) vprintf
(
	.param .b64 vprintf_param_0,
	.param .b64 vprintf_param_1
)
;
.global .align 1 .b8 $str[13] = {105, 100, 58, 32, 37, 100, 32, 61, 32, 37, 102, 10};

.visible .entry _Z6vecAddPdS_S_i(
	.param .u64 .ptr .align 1 _Z6vecAddPdS_S_i_param_0,
	.param .u64 .ptr .align 1 _Z6vecAddPdS_S_i_param_1,
	.param .u64 .ptr .align 1 _Z6vecAddPdS_S_i_param_2,
	.param .u32 _Z6vecAddPdS_S_i_param_3
)
{
	.local .align 16 .b8 	__local_depot0[16];
	.reg .b64 	%SP;
	.reg .b64 	%SPL;
	.reg .pred 	%p<2>;
	.reg .b32 	%r<8>;
	.reg .b64 	%rd<15>;
	.reg .b64 	%fd<7>;

	mov.u64 	%SPL, __local_depot0;
	cvta.local.u64 	%SP, %SPL;
	ld.param.u64 	%rd1, [_Z6vecAddPdS_S_i_param_0];
	ld.param.u64 	%rd2, [_Z6vecAddPdS_S_i_param_1];
	ld.param.u64 	%rd3, [_Z6vecAddPdS_S_i_param_2];
	ld.param.u32 	%r2, [_Z6vecAddPdS_S_i_param_3];
	mov.u32 	%r3, %ntid.x;
	mov.u32 	%r4, %ctaid.x;
	mov.u32 	%r5, %tid.x;
	mad.lo.s32 	%r1, %r3, %r4, %r5;
	setp.ge.s32 	%p1, %r1, %r2;
	@%p1 bra 	$L__BB0_2;
	add.u64 	%rd4, %SP, 0;
	add.u64 	%rd5, %SPL, 0;
	cvta.to.global.u64 	%rd6, %rd1;
	cvta.to.global.u64 	%rd7, %rd2;
	cvta.to.global.u64 	%rd8, %rd3;
	mul.wide.s32 	%rd9, %r1, 8;
	add.s64 	%rd10, %rd6, %rd9;
	ld.global.f64 	%fd1, [%rd10];
	add.s64 	%rd11, %rd7, %rd9;
	ld.global.f64 	%fd2, [%rd11];
	add.f64 	%fd3, %fd1, %fd2;
	st.local.u32 	[%rd5], %r1;
	st.local.f64 	[%rd5+8], %fd3;
	mov.u64 	%rd12, $str;
	cvta.global.u64 	%rd13, %rd12;
	{ // callseq 0, 0
	.param .b64 param0;
	st.param.b64 	[param0], %rd13;
	.param .b64 param1;
	st.param.b64 	[param1], %rd4;
	.param .b32 retval0;
	call.uni (retval0), 
	vprintf, 
	(
	param0, 
	param1
	);
	ld.param.b32 	%r6, [retval0];
	} // callseq 0
	ld.global.f64 	%fd4, [%rd10];
	ld.global.f64 	%fd5, [%rd11];
	add.f64 	%fd6, %fd4, %fd5;
	add.s64 	%rd14, %rd8, %rd9;
	st.global.f64 	[%rd14], %fd6;
$L__BB0_2:
	ret;

}


// ===== COMPILED SASS (sm_100) =====

	.target	sm_100

	.elftype	@"ET_EXEC"


//--------------------- .note.nv.tkinfo           --------------------------
	.section	.note.nv.tkinfo,"",@"SHT_NOTE"
	.sectionflags	@"SHF_NOTE_NV_TKINFO"
	.tkinfo
        /*0018*/ 	.word	0x00000002
        /*0030*/ 	.string	""
        /*0030*/ 	.string	"ptxas"
        /*0030*/ 	.string	"Cuda compilation tools, release 13.0, V13.0.88"
        /*0030*/ 	.string	"Build cuda_13.0.r13.0/compiler.36424714_0"
        /*0030*/ 	.string	"-arch sm_100 -m 64 "



//--------------------- .note.nv.cuinfo           --------------------------
	.section	.note.nv.cuinfo,"",@"SHT_NOTE"
	.sectionflags	@"SHF_NOTE_NV_CUINFO"
        /*0018*/ 	.short	0x0002
        /*001a*/ 	.short	0x0064
        /*001c*/ 	.short	0x0082
	.zero		2


//--------------------- .nv.info                  --------------------------
	.section	.nv.info,"",@"SHT_CUDA_INFO"
	.align	4


	//----- nvinfo : EIATTR_REGCOUNT
	.align		4
        /*0000*/ 	.byte	0x04, 0x2f
        /*0002*/ 	.short	(.L_2 - .L_1)
	.align		4
.L_1:
        /*0004*/ 	.word	index@(_Z6vecAddPdS_S_i)
        /*0008*/ 	.word	0x00000018


	//----- nvinfo : EIATTR_FRAME_SIZE
	.align		4
.L_2:
        /*000c*/ 	.byte	0x04, 0x11
        /*000e*/ 	.short	(.L_4 - .L_3)
	.align		4
.L_3:
        /*0010*/ 	.word	index@(_Z6vecAddPdS_S_i)
        /*0014*/ 	.word	0x00000010


	//----- nvinfo : EIATTR_MIN_STACK_SIZE
	.align		4
.L_4:
        /*0018*/ 	.byte	0x04, 0x12
        /*001a*/ 	.short	(.L_6 - .L_5)
	.align		4
.L_5:
        /*001c*/ 	.word	index@(_Z6vecAddPdS_S_i)
        /*0020*/ 	.word	0x00000010
.L_6:


//--------------------- .nv.compat                --------------------------
	.section	.nv.compat,"",@"SHT_CUDA_COMPAT_INFO"
	.align	4
        /*0000*/ 	.byte	0x02, 0x09, 0x00, 0x00, 0x02, 0x02, 0x01, 0x00, 0x02, 0x05, 0x05, 0x00, 0x03, 0x07, 0x01, 0x01
        /*0010*/ 	.byte	0x02, 0x03, 0x00, 0x00, 0x02, 0x06, 0x01, 0x00, 0x04, 0x0b, 0x08, 0x00, 0x01, 0x00, 0x00, 0x00
        /*0020*/ 	.byte	0x00, 0x00, 0x00, 0x00


//--------------------- .nv.info._Z6vecAddPdS_S_i --------------------------
	.section	.nv.info._Z6vecAddPdS_S_i,"",@"SHT_CUDA_INFO"
	.sectionflags	@""
	.align	4


	//----- nvinfo : EIATTR_CUDA_API_VERSION
	.align		4
        /*0000*/ 	.byte	0x04, 0x37
        /*0002*/ 	.short	(.L_8 - .L_7)
.L_7:
        /*0004*/ 	.word	0x00000082


	//----- nvinfo : EIATTR_KPARAM_INFO
	.align		4
.L_8:
        /*0008*/ 	.byte	0x04, 0x17
        /*000a*/ 	.short	(.L_10 - .L_9)
.L_9:
        /*000c*/ 	.word	0x00000000
        /*0010*/ 	.short	0x0003
        /*0012*/ 	.short	0x0018
        /*0014*/ 	.byte	0x00, 0xf0, 0x11, 0x00


	//----- nvinfo : EIATTR_KPARAM_INFO
	.align		4
.L_10:
        /*0018*/ 	.byte	0x04, 0x17
        /*001a*/ 	.short	(.L_12 - .L_11)
.L_11:
        /*001c*/ 	.word	0x00000000
        /*0020*/ 	.short	0x0002
        /*0022*/ 	.short	0x0010
        /*0024*/ 	.byte	0x00, 0xf5, 0x21, 0x00


	//----- nvinfo : EIATTR_KPARAM_INFO
	.align		4
.L_12:
        /*0028*/ 	.byte	0x04, 0x17
        /*002a*/ 	.short	(.L_14 - .L_13)
.L_13:
        /*002c*/ 	.word	0x00000000
        /*0030*/ 	.short	0x0001
        /*0032*/ 	.short	0x0008
        /*0034*/ 	.byte	0x00, 0xf5, 0x21, 0x00


	//----- nvinfo : EIATTR_KPARAM_INFO
	.align		4
.L_14:
        /*0038*/ 	.byte	0x04, 0x17
        /*003a*/ 	.short	(.L_16 - .L_15)
.L_15:
        /*003c*/ 	.word	0x00000000
        /*0040*/ 	.short	0x0000
        /*0042*/ 	.short	0x0000
        /*0044*/ 	.byte	0x00, 0xf5, 0x21, 0x00


	//----- nvinfo : EIATTR_SPARSE_MMA_MASK
	.align		4
.L_16:
        /*0048*/ 	.byte	0x03, 0x50
        /*004a*/ 	.short	0x0000


	//----- nvinfo : EIATTR_MAXREG_COUNT
	.align		4
        /*004c*/ 	.byte	0x03, 0x1b
        /*004e*/ 	.short	0x00ff


	//----- nvinfo : EIATTR_EXTERNS
	.align		4
        /*0050*/ 	.byte	0x04, 0x0f
        /*0052*/ 	.short	(.L_18 - .L_17)


	//   ....[0]....
	.align		4
.L_17:
        /*0054*/ 	.word	index@(vprintf)


	//----- nvinfo : EIATTR_MERCURY_ISA_VERSION
	.align		4
.L_18:
        /*0058*/ 	.byte	0x03, 0x5f
        /*005a*/ 	.short	0x0101


	//----- nvinfo : EIATTR_VRC_CTA_INIT_COUNT
	.align		4
        /*005c*/ 	.byte	0x02, 0x4a
	.zero		1
	.zero		1


	//----- nvinfo : EIATTR_SYSCALL_OFFSETS
	.align		4
        /*0060*/ 	.byte	0x04, 0x46
        /*0062*/ 	.short	(.L_20 - .L_19)


	//   ....[0]....
.L_19:
        /*0064*/ 	.word	0x000001d0


	//----- nvinfo : EIATTR_EXIT_INSTR_OFFSETS
	.align		4
.L_20:
        /*0068*/ 	.byte	0x04, 0x1c
        /*006a*/ 	.short	(.L_22 - .L_21)


	//   ....[0]....
.L_21:
        /*006c*/ 	.word	0x000000c0


	//   ....[1]....
        /*0070*/ 	.word	0x00000240


	//----- nvinfo : EIATTR_CRS_STACK_SIZE
	.align		4
.L_22:
        /*0074*/ 	.byte	0x04, 0x1e
        /*0076*/ 	.short	(.L_24 - .L_23)
.L_23:
        /*0078*/ 	.word	0x00000000


	//----- nvinfo : EIATTR_CBANK_PARAM_SIZE
	.align		4
.L_24:
        /*007c*/ 	.byte	0x03, 0x19
        /*007e*/ 	.short	0x001c


	//----- nvinfo : EIATTR_PARAM_CBANK
	.align		4
        /*0080*/ 	.byte	0x04, 0x0a
        /*0082*/ 	.short	(.L_26 - .L_25)
	.align		4
.L_25:
        /*0084*/ 	.word	index@(.nv.constant0._Z6vecAddPdS_S_i)
        /*0088*/ 	.short	0x0380
        /*008a*/ 	.short	0x001c


	//----- nvinfo : EIATTR_SW_WAR
	.align		4
.L_26:
        /*008c*/ 	.byte	0x04, 0x36
        /*008e*/ 	.short	(.L_28 - .L_27)
.L_27:
        /*0090*/ 	.word	0x00000008
.L_28:


//--------------------- .nv.callgraph             --------------------------
	.section	.nv.callgraph,"",@"SHT_CUDA_CALLGRAPH"
	.align	4
	.sectionentsize	8
	.align		4
        /*0000*/ 	.word	0x00000000
	.align		4
        /*0004*/ 	.word	0xffffffff
	.align		4
        /*0008*/ 	.word	index@(_Z6vecAddPdS_S_i)
	.align		4
        /*000c*/ 	.word	index@(vprintf)
	.align		4
        /*0010*/ 	.word	0x00000000
	.align		4
        /*0014*/ 	.word	0xfffffffe
	.align		4
        /*0018*/ 	.word	0x00000000
	.align		4
        /*001c*/ 	.word	0xfffffffd
	.align		4
        /*0020*/ 	.word	0x00000000
	.align		4
        /*0024*/ 	.word	0xfffffffc


//--------------------- .nv.constant4             --------------------------
	.section	.nv.constant4,"a",@progbits
	.align	8
	.align		8
.nv.constant4:
        /*0000*/ 	.dword	vprintf
	.align		8
        /*0008*/ 	.dword	$str


//--------------------- .text._Z6vecAddPdS_S_i    --------------------------
	.section	.text._Z6vecAddPdS_S_i,"ax",@progbits
	.align	128
        .global         _Z6vecAddPdS_S_i
        .type           _Z6vecAddPdS_S_i,@function
        .size           _Z6vecAddPdS_S_i,(.L_x_2 - _Z6vecAddPdS_S_i)
        .other          _Z6vecAddPdS_S_i,@"STO_CUDA_ENTRY STV_DEFAULT"
_Z6vecAddPdS_S_i:
.text._Z6vecAddPdS_S_i:
[----:B------:R-:W0:Y:S01]  /*0000*/  LDC R1, c[0x0][0x37c] ;  /* 0x0000df00ff017b82 */ /* 0x000e220000000800 */
[----:B------:R-:W1:Y:S01]  /*0010*/  S2R R2, SR_CTAID.X ;  /* 0x0000000000027919 */ /* 0x000e620000002500 */
[----:B------:R-:W2:Y:S01]  /*0020*/  LDCU UR5, c[0x0][0x2fc] ;  /* 0x00005f80ff0577ac */ /* 0x000ea20008000800 */
[----:B0-----:R-:W-:Y:S01]  /*0030*/  VIADD R1, R1, 0xfffffff0 ;  /* 0xfffffff001017836 */ /* 0x001fe20000000000 */
[----:B------:R-:W1:Y:S01]  /*0040*/  S2R R3, SR_TID.X ;  /* 0x0000000000037919 */ /* 0x000e620000002100 */
[----:B------:R-:W1:Y:S01]  /*0050*/  LDCU UR6, c[0x0][0x360] ;  /* 0x00006c00ff0677ac */ /* 0x000e620008000800 */
[----:B------:R-:W0:Y:S01]  /*0060*/  LDCU UR7, c[0x0][0x398] ;  /* 0x00007300ff0777ac */ /* 0x000e220008000800 */
[----:B------:R-:W3:Y:S02]  /*0070*/  LDCU UR4, c[0x0][0x2f8] ;  /* 0x00005f00ff0477ac */ /* 0x000ee40008000800 */
[----:B---3--:R-:W-:Y:S01]  /*0080*/  IADD3 R6, P1, PT, R1, UR4, RZ ;  /* 0x0000000401067c10 */ /* 0x008fe2000ff3e0ff */
[----:B-1----:R-:W-:-:S04]  /*0090*/  IMAD R2, R2, UR6, R3 ;  /* 0x0000000602027c24 */ /* 0x002fc8000f8e0203 */
[----:B--2---:R-:W-:Y:S01]  /*00a0*/  IMAD.X R7, RZ, RZ, UR5, P1 ;  /* 0x00000005ff077e24 */ /* 0x004fe200088e06ff */
[----:B0-----:R-:W-:-:S13]  /*00b0*/  ISETP.GE.AND P0, PT, R2, UR7, PT ;  /* 0x0000000702007c0c */ /* 0x001fda000bf06270 */
[----:B------:R-:W-:Y:S05]  /*00c0*/  @P0 EXIT ;  /* 0x000000000000094d */ /* 0x000fea0003800000 */
[----:B------:R-:W0:Y:S01]  /*00d0*/  LDC.64 R18, c[0x0][0x380] ;  /* 0x0000e000ff127b82 */ /* 0x000e220000000a00 */
[----:B------:R-:W1:Y:S07]  /*00e0*/  LDCU.64 UR36, c[0x0][0x358] ;  /* 0x00006b00ff2477ac */ /* 0x000e6e0008000a00 */
[----:B------:R-:W2:Y:S01]  /*00f0*/  LDC.64 R16, c[0x0][0x388] ;  /* 0x0000e200ff107b82 */ /* 0x000ea20000000a00 */
[----:B------:R-:W-:Y:S01]  /*0100*/  MOV R0, 0x0 ;  /* 0x0000000000007802 */ /* 0x000fe20000000f00 */
[----:B------:R-:W3:Y:S01]  /*0110*/  LDCU.64 UR4, c[0x4][0x8] ;  /* 0x01000100ff0477ac */ /* 0x000ee20008000a00 */
[----:B0-----:R-:W-:-:S05]  /*0120*/  IMAD.WIDE R18, R2, 0x8, R18 ;  /* 0x0000000802127825 */ /* 0x001fca00078e0212 */
[----:B-1----:R-:W4:Y:S01]  /*0130*/  LDG.E.64 R8, desc[UR36][R18.64] ;  /* 0x0000002412087981 */ /* 0x002f22000c1e1b00 */
[----:B--2---:R-:W-:-:S05]  /*0140*/  IMAD.WIDE R16, R2, 0x8, R16 ;  /* 0x0000000802107825 */ /* 0x004fca00078e0210 */
[----:B------:R-:W4:Y:S01]  /*0150*/  LDG.E.64 R4, desc[UR36][R16.64] ;  /* 0x0000002410047981 */ /* 0x000f22000c1e1b00 */
[----:B------:R0:W1:Y:S03]  /*0160*/  LDC.64 R10, c[0x4][R0] ;  /* 0x01000000000a7b82 */ /* 0x0000660000000a00 */
[----:B------:R0:W-:Y:S01]  /*0170*/  STL [R1], R2 ;  /* 0x0000000201007387 */ /* 0x0001e20000100800 */
[----:B----4-:R-:W-:-:S07]  /*0180*/  DADD R8, R8, R4 ;  /* 0x0000000008087229 */ /* 0x010fce0000000004 */
[----:B------:R0:W-:Y:S01]  /*0190*/  STL.64 [R1+0x8], R8 ;  /* 0x0000080801007387 */ /* 0x0001e20000100a00 */
[----:B---3--:R-:W-:Y:S02]  /*01a0*/  MOV R4, UR4 ;  /* 0x0000000400047c02 */ /* 0x008fe40008000f00 */
[----:B-1----:R-:W-:-:S07]  /*01b0*/  MOV R5, UR5 ;  /* 0x0000000500057c02 */ /* 0x002fce0008000f00 */
[----:B------:R-:W-:-:S07]  /*01c0*/  LEPC R20, `(.L_x_0) ;  /* 0x000000001014794e */ /* 0x000fce0000000000 */
[----:B0-----:R-:W-:Y:S05]  /*01d0*/  CALL.ABS.NOINC R10 ;  /* 0x000000000a007343 */ /* 0x001fea0003c00000 */
.L_x_0:
[----:B------:R-:W2:Y:S01]  /*01e0*/  LDG.E.64 R18, desc[UR36][R18.64] ;  /* 0x0000002412127981 */ /* 0x000ea2000c1e1b00 */
[----:B------:R-:W0:Y:S03]  /*01f0*/  LDC.64 R6, c[0x0][0x390] ;  /* 0x0000e400ff067b82 */ /* 0x000e260000000a00 */
[----:B------:R-:W2:Y:S01]  /*0200*/  LDG.E.64 R16, desc[UR36][R16.64] ;  /* 0x0000002410107981 */ /* 0x000ea2000c1e1b00 */
[----:B0-----:R-:W-:Y:S01]  /*0210*/  IMAD.WIDE R2, R2, 0x8, R6 ;  /* 0x0000000802027825 */ /* 0x001fe200078e0206 */
[----:B--2---:R-:W-:-:S07]  /*0220*/  DADD R4, R18, R16 ;  /* 0x0000000012047229 */ /* 0x004fce0000000010 */
[----:B------:R-:W-:Y:S01]  /*0230*/  STG.E.64 desc[UR36][R2.64], R4 ;  /* 0x0000000402007986 */ /* 0x000fe2000c101b24 */
[----:B------:R-:W-:Y:S05]  /*0240*/  EXIT ;  /* 0x000000000000794d */ /* 0x000fea0003800000 */
.L_x_1:
[----:B------:R-:W-:-:S00]  /*0250*/  BRA `(.L_x_1) ;  /* 0xfffffffc00fc7947 */ /* 0x000fc0000383ffff */
[----:B------:R-:W-:-:S00]  /*0260*/  NOP ;  /* 0x0000000000007918 */ /* 0x000fc00000000000 */
        /* <DEDUP_REMOVED lines=9> */
.L_x_2:


//--------------------- .nv.global.init           --------------------------
	.section	.nv.global.init,"aw",@progbits
.nv.global.init:
	.type		$str,@object
	.size		$str,(.L_0 - $str)
$str:
        /*0000*/ 	.byte	0x69, 0x64, 0x3a, 0x20, 0x25, 0x64, 0x20, 0x3d, 0x20, 0x25, 0x66, 0x0a, 0x00
.L_0:


//--------------------- .nv.shared.reserved.0     --------------------------
	.section	.nv.shared.reserved.0,"aw",@nobits
	.weak		__nv_reservedSMEM_offset_0_alias
	.size		__nv_reservedSMEM_offset_0_alias, 0, 64
	.other		__nv_reservedSMEM_offset_0_alias,@"STO_CUDA_RESERVED_SHARED STV_DEFAULT"
__nv_reservedSMEM_offset_0_alias:
	.zero		0
	.zero		64


//--------------------- .nv.constant0._Z6vecAddPdS_S_i --------------------------
	.section	.nv.constant0._Z6vecAddPdS_S_i,"a",@progbits
	.sectionflags	@""
	.align	4
.nv.constant0._Z6vecAddPdS_S_i:
	.zero		924


//--------------------- SYMBOLS --------------------------

	.type		.nv.reservedSmem.offset0,@object
	.size		.nv.reservedSmem.offset0,0x4
	.type		vprintf,@function
